//
// Generated by NVIDIA NVVM Compiler
//
// Compiler Build ID: CL-36424714
// Cuda compilation tools, release 13.0, V13.0.88
// Based on NVVM 20.0.0
//

.version 9.0
.target sm_100
.address_size 64

	// .globl	_Z3ex1Pii

.visible .entry _Z3ex1Pii(
	.param .u64 .ptr .align 1 _Z3ex1Pii_param_0,
	.param .u32 _Z3ex1Pii_param_1
)
{
	.reg .pred 	%p<12>;
	.reg .b32 	%r<30>;
	.reg .b64 	%rd<12>;

	ld.param.u64 	%rd3, [_Z3ex1Pii_param_0];
	ld.param.u32 	%r16, [_Z3ex1Pii_param_1];
	cvta.to.global.u64 	%rd1, %rd3;
	mov.u32 	%r17, %ctaid.x;
	mov.u32 	%r18, %ntid.x;
	mov.u32 	%r19, %tid.x;
	mad.lo.s32 	%r1, %r17, %r18, %r19;
	setp.ge.s32 	%p1, %r1, %r16;
	setp.lt.s32 	%p2, %r16, 1;
	or.pred  	%p3, %p1, %p2;
	@%p3 bra 	$L__BB0_12;
	mul.lo.s32 	%r2, %r16, %r1;
	and.b32  	%r3, %r16, 7;
	setp.lt.u32 	%p4, %r16, 8;
	mov.b32 	%r28, 0;
	@%p4 bra 	$L__BB0_4;
	and.b32  	%r28, %r16, 2147483640;
	neg.s32 	%r26, %r28;
	add.s64 	%rd2, %rd1, 16;
	mov.u32 	%r25, %r2;
$L__BB0_3:
	.pragma "nounroll";
	mul.wide.s32 	%rd4, %r25, 4;
	add.s64 	%rd5, %rd2, %rd4;
	st.global.u32 	[%rd5+-16], %r1;
	st.global.u32 	[%rd5+-12], %r1;
	st.global.u32 	[%rd5+-8], %r1;
	st.global.u32 	[%rd5+-4], %r1;
	st.global.u32 	[%rd5], %r1;
	st.global.u32 	[%rd5+4], %r1;
	st.global.u32 	[%rd5+8], %r1;
	st.global.u32 	[%rd5+12], %r1;
	add.s32 	%r26, %r26, 8;
	add.s32 	%r25, %r25, 8;
	setp.ne.s32 	%p5, %r26, 0;
	@%p5 bra 	$L__BB0_3;
$L__BB0_4:
	setp.eq.s32 	%p6, %r3, 0;
	@%p6 bra 	$L__BB0_12;
	and.b32  	%r11, %r16, 3;
	setp.lt.u32 	%p7, %r3, 4;
	@%p7 bra 	$L__BB0_7;
	add.s32 	%r21, %r28, %r2;
	mul.wide.s32 	%rd6, %r21, 4;
	add.s64 	%rd7, %rd1, %rd6;
	st.global.u32 	[%rd7], %r1;
	st.global.u32 	[%rd7+4], %r1;
	st.global.u32 	[%rd7+8], %r1;
	st.global.u32 	[%rd7+12], %r1;
	add.s32 	%r28, %r28, 4;
$L__BB0_7:
	setp.eq.s32 	%p8, %r11, 0;
	@%p8 bra 	$L__BB0_12;
	setp.eq.s32 	%p9, %r11, 1;
	@%p9 bra 	$L__BB0_10;
	add.s32 	%r22, %r28, %r2;
	mul.wide.s32 	%rd8, %r22, 4;
	add.s64 	%rd9, %rd1, %rd8;
	st.global.u32 	[%rd9], %r1;
	st.global.u32 	[%rd9+4], %r1;
	add.s32 	%r28, %r28, 2;
$L__BB0_10:
	and.b32  	%r23, %r16, 1;
	setp.eq.b32 	%p10, %r23, 1;
	not.pred 	%p11, %p10;
	@%p11 bra 	$L__BB0_12;
	add.s32 	%r24, %r28, %r2;
	mul.wide.s32 	%rd10, %r24, 4;
	add.s64 	%rd11, %rd1, %rd10;
	st.global.u32 	[%rd11], %r1;
$L__BB0_12:
	ret;

}


// ===== COMPILED SASS (sm_100) =====

	.target	sm_100

	.elftype	@"ET_EXEC"


//--------------------- .note.nv.tkinfo           --------------------------
	.section	.note.nv.tkinfo,"",@"SHT_NOTE"
	.sectionflags	@"SHF_NOTE_NV_TKINFO"
	.tkinfo
        /*0018*/ 	.word	0x00000002
        /*0030*/ 	.string	""
        /*0030*/ 	.string	"ptxas"
        /*0030*/ 	.string	"Cuda compilation tools, release 13.0, V13.0.88"
        /*0030*/ 	.string	"Build cuda_13.0.r13.0/compiler.36424714_0"
        /*0030*/ 	.string	"-arch sm_100 -m 64 "



//--------------------- .note.nv.cuinfo           --------------------------
	.section	.note.nv.cuinfo,"",@"SHT_NOTE"
	.sectionflags	@"SHF_NOTE_NV_CUINFO"
        /*0018*/ 	.short	0x0002
        /*001a*/ 	.short	0x0064
        /*001c*/ 	.short	0x0082
	.zero		2


//--------------------- .nv.info                  --------------------------
	.section	.nv.info,"",@"SHT_CUDA_INFO"
	.align	4


	//----- nvinfo : EIATTR_REGCOUNT
	.align		4
        /*0000*/ 	.byte	0x04, 0x2f
        /*0002*/ 	.short	(.L_1 - .L_0)
	.align		4
.L_0:
        /*0004*/ 	.word	index@(_Z3ex1Pii)
        /*0008*/ 	.word	0x0000000c


	//----- nvinfo : EIATTR_FRAME_SIZE
	.align		4
.L_1:
        /*000c*/ 	.byte	0x04, 0x11
        /*000e*/ 	.short	(.L_3 - .L_2)
	.align		4
.L_2:
        /*0010*/ 	.word	index@(_Z3ex1Pii)
        /*0014*/ 	.word	0x00000000


	//----- nvinfo : EIATTR_MIN_STACK_SIZE
	.align		4
.L_3:
        /*0018*/ 	.byte	0x04, 0x12
        /*001a*/ 	.short	(.L_5 - .L_4)
	.align		4
.L_4:
        /*001c*/ 	.word	index@(_Z3ex1Pii)
        /*0020*/ 	.word	0x00000000
.L_5:


//--------------------- .nv.compat                --------------------------
	.section	.nv.compat,"",@"SHT_CUDA_COMPAT_INFO"
	.align	4
        /*0000*/ 	.byte	0x02, 0x09, 0x00, 0x00, 0x02, 0x02, 0x01, 0x00, 0x02, 0x05, 0x05, 0x00, 0x03, 0x07, 0x01, 0x01
        /*0010*/ 	.byte	0x02, 0x03, 0x00, 0x00, 0x02, 0x06, 0x01, 0x00, 0x04, 0x0b, 0x08, 0x00, 0x09, 0x00, 0x00, 0x00
        /*0020*/ 	.byte	0x00, 0x00, 0x00, 0x00


//--------------------- .nv.info._Z3ex1Pii        --------------------------
	.section	.nv.info._Z3ex1Pii,"",@"SHT_CUDA_INFO"
	.sectionflags	@""
	.align	4


	//----- nvinfo : EIATTR_CUDA_API_VERSION
	.align		4
        /*0000*/ 	.byte	0x04, 0x37
        /*0002*/ 	.short	(.L_7 - .L_6)
.L_6:
        /*0004*/ 	.word	0x00000082


	//----- nvinfo : EIATTR_KPARAM_INFO
	.align		4
.L_7:
        /*0008*/ 	.byte	0x04, 0x17
        /*000a*/ 	.short	(.L_9 - .L_8)
.L_8:
        /*000c*/ 	.word	0x00000000
        /*0010*/ 	.short	0x0001
        /*0012*/ 	.short	0x0008
        /*0014*/ 	.byte	0x00, 0xf0, 0x11, 0x00


	//----- nvinfo : EIATTR_KPARAM_INFO
	.align		4
.L_9:
        /*0018*/ 	.byte	0x04, 0x17
        /*001a*/ 	.short	(.L_11 - .L_10)
.L_10:
        /*001c*/ 	.word	0x00000000
        /*0020*/ 	.short	0x0000
        /*0022*/ 	.short	0x0000
        /*0024*/ 	.byte	0x00, 0xf5, 0x21, 0x00


	//----- nvinfo : EIATTR_SPARSE_MMA_MASK
	.align		4
.L_11:
        /*0028*/ 	.byte	0x03, 0x50
        /*002a*/ 	.short	0x0000


	//----- nvinfo : EIATTR_MAXREG_COUNT
	.align		4
        /*002c*/ 	.byte	0x03, 0x1b
        /*002e*/ 	.short	0x00ff


	//----- nvinfo : EIATTR_MERCURY_ISA_VERSION
	.align		4
        /*0030*/ 	.byte	0x03, 0x5f
        /*0032*/ 	.short	0x0101


	//----- nvinfo : EIATTR_VRC_CTA_INIT_COUNT
	.align		4
        /*0034*/ 	.byte	0x02, 0x4a
	.zero		1
	.zero		1


	//----- nvinfo : EIATTR_EXIT_INSTR_OFFSETS
	.align		4
        /*0038*/ 	.byte	0x04, 0x1c
        /*003a*/ 	.short	(.L_13 - .L_12)


	//   ....[0]....
.L_12:
        /*003c*/ 	.word	0x00000080


	//   ....[1]....
        /*0040*/ 	.word	0x00000250


	//   ....[2]....
        /*0044*/ 	.word	0x00000320


	//   ....[3]....
        /*0048*/ 	.word	0x000003b0


	//   ....[4]....
        /*004c*/ 	.word	0x00000410


	//----- nvinfo : EIATTR_CBANK_PARAM_SIZE
	.align		4
.L_13:
        /*0050*/ 	.byte	0x03, 0x19
        /*0052*/ 	.short	0x000c


	//----- nvinfo : EIATTR_PARAM_CBANK
	.align		4
        /*0054*/ 	.byte	0x04, 0x0a
        /*0056*/ 	.short	(.L_15 - .L_14)
	.align		4
.L_14:
        /*0058*/ 	.word	index@(.nv.constant0._Z3ex1Pii)
        /*005c*/ 	.short	0x0380
        /*005e*/ 	.short	0x000c


	//----- nvinfo : EIATTR_SW_WAR
	.align		4
.L_15:
        /*0060*/ 	.byte	0x04, 0x36
        /*0062*/ 	.short	(.L_17 - .L_16)
.L_16:
        /*0064*/ 	.word	0x00000008
.L_17:


//--------------------- .nv.callgraph             --------------------------
	.section	.nv.callgraph,"",@"SHT_CUDA_CALLGRAPH"
	.align	4
	.sectionentsize	8
	.align		4
        /*0000*/ 	.word	0x00000000
	.align		4
        /*0004*/ 	.word	0xffffffff
	.align		4
        /*0008*/ 	.word	0x00000000
	.align		4
        /*000c*/ 	.word	0xfffffffe
	.align		4
        /*0010*/ 	.word	0x00000000
	.align		4
        /*0014*/ 	.word	0xfffffffd
	.align		4
        /*0018*/ 	.word	0x00000000
	.align		4
        /*001c*/ 	.word	0xfffffffc


//--------------------- .text._Z3ex1Pii           --------------------------
	.section	.text._Z3ex1Pii,"ax",@progbits
	.align	128
        .global         _Z3ex1Pii
        .type           _Z3ex1Pii,@function
        .size           _Z3ex1Pii,(.L_x_4 - _Z3ex1Pii)
        .other          _Z3ex1Pii,@"STO_CUDA_ENTRY STV_DEFAULT"
_Z3ex1Pii:
.text._Z3ex1Pii:
[----:B------:R-:W-:Y:S01]  /*0000*/  LDC R1, c[0x0][0x37c] ;  /* 0x0000df00ff017b82 */ /* 0x000fe20000000800 */
[----:B------:R-:W0:Y:S07]  /*0010*/  S2R R0, SR_TID.X ;  /* 0x0000000000007919 */ /* 0x000e2e0000002100 */
[----:B------:R-:W0:Y:S08]  /*0020*/  S2UR UR4, SR_CTAID.X ;  /* 0x00000000000479c3 */ /* 0x000e300000002500 */
[----:B------:R-:W0:Y:S08]  /*0030*/  LDC R5, c[0x0][0x360] ;  /* 0x0000d800ff057b82 */ /* 0x000e300000000800 */
[----:B------:R-:W1:Y:S01]  /*0040*/  LDC R6, c[0x0][0x388] ;  /* 0x0000e200ff067b82 */ /* 0x000e620000000800 */
[----:B0-----:R-:W-:Y:S01]  /*0050*/  IMAD R5, R5, UR4, R0 ;  /* 0x0000000405057c24 */ /* 0x001fe2000f8e0200 */
[----:B-1----:R-:W-:-:S04]  /*0060*/  ISETP.GE.AND P0, PT, R6, 0x1, PT ;  /* 0x000000010600780c */ /* 0x002fc80003f06270 */
[----:B------:R-:W-:-:S13]  /*0070*/  ISETP.GE.OR P0, PT, R5, R6, !P0 ;  /* 0x000000060500720c */ /* 0x000fda0004706670 */
[----:B------:R-:W-:Y:S05]  /*0080*/  @P0 EXIT ;  /* 0x000000000000094d */ /* 0x000fea0003800000 */
[C---:B------:R-:W-:Y:S01]  /*0090*/  ISETP.GE.U32.AND P1, PT, R6.reuse, 0x8, PT ;  /* 0x000000080600780c */ /* 0x040fe20003f26070 */
[----:B------:R-:W0:Y:S01]  /*00a0*/  LDCU.64 UR6, c[0x0][0x358] ;  /* 0x00006b00ff0677ac */ /* 0x000e220008000a00 */
[----:B------:R-:W-:Y:S01]  /*00b0*/  LOP3.LUT R8, R6, 0x7, RZ, 0xc0, !PT ;  /* 0x0000000706087812 */ /* 0x000fe200078ec0ff */
[----:B------:R-:W-:Y:S02]  /*00c0*/  IMAD R0, R5, R6, RZ ;  /* 0x0000000605007224 */ /* 0x000fe400078e02ff */
[----:B------:R-:W-:Y:S01]  /*00d0*/  IMAD.MOV.U32 R7, RZ, RZ, RZ ;  /* 0x000000ffff077224 */ /* 0x000fe200078e00ff */
[----:B------:R-:W-:-:S07]  /*00e0*/  ISETP.NE.AND P0, PT, R8, RZ, PT ;  /* 0x000000ff0800720c */ /* 0x000fce0003f05270 */
[----:B------:R-:W-:Y:S06]  /*00f0*/  @!P1 BRA `(.L_x_0) ;  /* 0x0000000000549947 */ /* 0x000fec0003800000 */
[----:B------:R-:W1:Y:S01]  /*0100*/  LDCU.64 UR4, c[0x0][0x380] ;  /* 0x00007000ff0477ac */ /* 0x000e620008000a00 */
[----:B------:R-:W-:Y:S01]  /*0110*/  LOP3.LUT R7, R6, 0x7ffffff8, RZ, 0xc0, !PT ;  /* 0x7ffffff806077812 */ /* 0x000fe200078ec0ff */
[----:B------:R-:W-:-:S04]  /*0120*/  IMAD.MOV.U32 R9, RZ, RZ, R0 ;  /* 0x000000ffff097224 */ /* 0x000fc800078e0000 */
[----:B------:R-:W-:Y:S01]  /*0130*/  IMAD.MOV R4, RZ, RZ, -R7 ;  /* 0x000000ffff047224 */ /* 0x000fe200078e0a07 */
[----:B-1----:R-:W-:-:S04]  /*0140*/  UIADD3 UR4, UP0, UPT, UR4, 0x10, URZ ;  /* 0x0000001004047890 */ /* 0x002fc8000ff1e0ff */
[----:B------:R-:W-:-:S12]  /*0150*/  UIADD3.X UR5, UPT, UPT, URZ, UR5, URZ, UP0, !UPT ;  /* 0x00000005ff057290 */ /* 0x000fd800087fe4ff */
.L_x_1:
[----:B------:R-:W-:Y:S01]  /*0160*/  VIADD R4, R4, 0x8 ;  /* 0x0000000804047836 */ /* 0x000fe20000000000 */
[----:B-1----:R-:W-:Y:S01]  /*0170*/  MOV R2, UR4 ;  /* 0x0000000400027c02 */ /* 0x002fe20008000f00 */
[----:B------:R-:W-:-:S03]  /*0180*/  IMAD.U32 R3, RZ, RZ, UR5 ;  /* 0x00000005ff037e24 */ /* 0x000fc6000f8e00ff */
[----:B------:R-:W-:Y:S01]  /*0190*/  ISETP.NE.AND P1, PT, R4, RZ, PT ;  /* 0x000000ff0400720c */ /* 0x000fe20003f25270 */
[C---:B------:R-:W-:Y:S01]  /*01a0*/  IMAD.WIDE R2, R9.reuse, 0x4, R2 ;  /* 0x0000000409027825 */ /* 0x040fe200078e0202 */
[----:B------:R-:W-:-:S04]  /*01b0*/  IADD3 R9, PT, PT, R9, 0x8, RZ ;  /* 0x0000000809097810 */ /* 0x000fc80007ffe0ff */
[----:B0-----:R1:W-:Y:S04]  /*01c0*/  STG.E desc[UR6][R2.64+-0x10], R5 ;  /* 0xfffff00502007986 */ /* 0x0013e8000c101906 */
[----:B------:R1:W-:Y:S04]  /*01d0*/  STG.E desc[UR6][R2.64+-0xc], R5 ;  /* 0xfffff40502007986 */ /* 0x0003e8000c101906 */
[----:B------:R1:W-:Y:S04]  /*01e0*/  STG.E desc[UR6][R2.64+-0x8], R5 ;  /* 0xfffff80502007986 */ /* 0x0003e8000c101906 */
[----:B------:R1:W-:Y:S04]  /*01f0*/  STG.E desc[UR6][R2.64+-0x4], R5 ;  /* 0xfffffc0502007986 */ /* 0x0003e8000c101906 */
[----:B------:R1:W-:Y:S04]  /*0200*/  STG.E desc[UR6][R2.64], R5 ;  /* 0x0000000502007986 */ /* 0x0003e8000c101906 */
[----:B------:R1:W-:Y:S04]  /*0210*/  STG.E desc[UR6][R2.64+0x4], R5 ;  /* 0x0000040502007986 */ /* 0x0003e8000c101906 */
[----:B------:R1:W-:Y:S04]  /*0220*/  STG.E desc[UR6][R2.64+0x8], R5 ;  /* 0x0000080502007986 */ /* 0x0003e8000c101906 */
[----:B------:R1:W-:Y:S01]  /*0230*/  STG.E desc[UR6][R2.64+0xc], R5 ;  /* 0x00000c0502007986 */ /* 0x0003e2000c101906 */
[----:B------:R-:W-:Y:S05]  /*0240*/  @P1 BRA `(.L_x_1) ;  /* 0xfffffffc00c41947 */ /* 0x000fea000383ffff */
.L_x_0:
[----:B0-----:R-:W-:Y:S05]  /*0250*/  @!P0 EXIT ;  /* 0x000000000000894d */ /* 0x001fea0003800000 */
[----:B------:R-:W-:Y:S02]  /*0260*/  ISETP.GE.U32.AND P0, PT, R8, 0x4, PT ;  /* 0x000000040800780c */ /* 0x000fe40003f06070 */
[----:B------:R-:W-:-:S04]  /*0270*/  LOP3.LUT R4, R6, 0x3, RZ, 0xc0, !PT ;  /* 0x0000000306047812 */ /* 0x000fc800078ec0ff */
[----:B------:R-:W-:-:S07]  /*0280*/  ISETP.NE.AND P1, PT, R4, RZ, PT ;  /* 0x000000ff0400720c */ /* 0x000fce0003f25270 */
[----:B------:R-:W-:Y:S06]  /*0290*/  @!P0 BRA `(.L_x_2) ;  /* 0x0000000000208947 */ /* 0x000fec0003800000 */
[----:B-1----:R-:W0:Y:S01]  /*02a0*/  LDC.64 R2, c[0x0][0x380] ;  /* 0x0000e000ff027b82 */ /* 0x002e220000000a00 */
[----:B------:R-:W-:Y:S02]  /*02b0*/  IMAD.IADD R9, R0, 0x1, R7 ;  /* 0x0000000100097824 */ /* 0x000fe400078e0207 */
[----:B------:R-:W-:Y:S02]  /*02c0*/  VIADD R7, R7, 0x4 ;  /* 0x0000000407077836 */ /* 0x000fe40000000000 */
[----:B0-----:R-:W-:-:S05]  /*02d0*/  IMAD.WIDE R2, R9, 0x4, R2 ;  /* 0x0000000409027825 */ /* 0x001fca00078e0202 */
[----:B------:R0:W-:Y:S04]  /*02e0*/  STG.E desc[UR6][R2.64], R5 ;  /* 0x0000000502007986 */ /* 0x0001e8000c101906 */
[----:B------:R0:W-:Y:S04]  /*02f0*/  STG.E desc[UR6][R2.64+0x4], R5 ;  /* 0x0000040502007986 */ /* 0x0001e8000c101906 */
[----:B------:R0:W-:Y:S04]  /*0300*/  STG.E desc[UR6][R2.64+0x8], R5 ;  /* 0x0000080502007986 */ /* 0x0001e8000c101906 */
[----:B------:R0:W-:Y:S02]  /*0310*/  STG.E desc[UR6][R2.64+0xc], R5 ;  /* 0x00000c0502007986 */ /* 0x0001e4000c101906 */
.L_x_2:
[----:B------:R-:W-:Y:S05]  /*0320*/  @!P1 EXIT ;  /* 0x000000000000994d */ /* 0x000fea0003800000 */
[----:B------:R-:W-:Y:S02]  /*0330*/  ISETP.NE.AND P0, PT, R4, 0x1, PT ;  /* 0x000000010400780c */ /* 0x000fe40003f05270 */
[----:B------:R-:W-:-:S04]  /*0340*/  LOP3.LUT R4, R6, 0x1, RZ, 0xc0, !PT ;  /* 0x0000000106047812 */ /* 0x000fc800078ec0ff */
[----:B------:R-:W-:-:S07]  /*0350*/  ISETP.NE.U32.AND P1, PT, R4, 0x1, PT ;  /* 0x000000010400780c */ /* 0x000fce0003f25070 */
[----:B01----:R-:W0:Y:S01]  /*0360*/  @P0 LDC.64 R2, c[0x0][0x380] ;  /* 0x0000e000ff020b82 */ /* 0x003e220000000a00 */
[----:B------:R-:W-:-:S05]  /*0370*/  @P0 IADD3 R9, PT, PT, R0, R7, RZ ;  /* 0x0000000700090210 */ /* 0x000fca0007ffe0ff */
[----:B0-----:R-:W-:-:S05]  /*0380*/  @P0 IMAD.WIDE R2, R9, 0x4, R2 ;  /* 0x0000000409020825 */ /* 0x001fca00078e0202 */
[----:B------:R0:W-:Y:S04]  /*0390*/  @P0 STG.E desc[UR6][R2.64], R5 ;  /* 0x0000000502000986 */ /* 0x0001e8000c101906 */
[----:B------:R0:W-:Y:S01]  /*03a0*/  @P0 STG.E desc[UR6][R2.64+0x4], R5 ;  /* 0x0000040502000986 */ /* 0x0001e2000c101906 */
[----:B------:R-:W-:Y:S05]  /*03b0*/  @P1 EXIT ;  /* 0x000000000000194d */ /* 0x000fea0003800000 */
[----:B0-----:R-:W0:Y:S01]  /*03c0*/  LDC.64 R2, c[0x0][0x380] ;  /* 0x0000e000ff027b82 */ /* 0x001e220000000a00 */
[----:B------:R-:W-:-:S05]  /*03d0*/  @P0 VIADD R7, R7, 0x2 ;  /* 0x0000000207070836 */ /* 0x000fca0000000000 */
[----:B------:R-:W-:-:S05]  /*03e0*/  IADD3 R7, PT, PT, R0, R7, RZ ;  /* 0x0000000700077210 */ /* 0x000fca0007ffe0ff */
[----:B0-----:R-:W-:-:S05]  /*03f0*/  IMAD.WIDE R2, R7, 0x4, R2 ;  /* 0x0000000407027825 */ /* 0x001fca00078e0202 */
[----:B------:R-:W-:Y:S01]  /*0400*/  STG.E desc[UR6][R2.64], R5 ;  /* 0x0000000502007986 */ /* 0x000fe2000c101906 */
[----:B------:R-:W-:Y:S05]  /*0410*/  EXIT ;  /* 0x000000000000794d */ /* 0x000fea0003800000 */
.L_x_3:
[----:B------:R-:W-:-:S00]  /*0420*/  BRA `(.L_x_3) ;  /* 0xfffffffc00fc7947 */ /* 0x000fc0000383ffff */
[----:B------:R-:W-:-:S00]  /*0430*/  NOP ;  /* 0x0000000000007918 */ /* 0x000fc00000000000 */
        /* <DEDUP_REMOVED lines=12> */
.L_x_4:


//--------------------- .nv.shared.reserved.0     --------------------------
	.section	.nv.shared.reserved.0,"aw",@nobits
	.weak		__nv_reservedSMEM_offset_0_alias
	.size		__nv_reservedSMEM_offset_0_alias, 0, 64
	.other		__nv_reservedSMEM_offset_0_alias,@"STO_CUDA_RESERVED_SHARED STV_DEFAULT"
__nv_reservedSMEM_offset_0_alias:
	.zero		0
	.zero		64


//--------------------- .nv.constant0._Z3ex1Pii   --------------------------
	.section	.nv.constant0._Z3ex1Pii,"a",@progbits
	.sectionflags	@""
	.align	4
.nv.constant0._Z3ex1Pii:
	.zero		908


//--------------------- SYMBOLS --------------------------

	.type		.nv.reservedSmem.offset0,@object
	.size		.nv.reservedSmem.offset0,0x4
